//
// Generated by NVIDIA NVVM Compiler
//
// Compiler Build ID: CL-36424714
// Cuda compilation tools, release 13.0, V13.0.88
// Based on NVVM 20.0.0
//

.version 9.0
.target sm_100
.address_size 64

	// .globl	_Z5writeIfEvPT_m

.visible .entry _Z5writeIfEvPT_m(
	.param .u64 .ptr .align 1 _Z5writeIfEvPT_m_param_0,
	.param .u64 _Z5writeIfEvPT_m_param_1
)
{
	.reg .pred 	%p<3>;
	.reg .b32 	%r<11>;
	.reg .b64 	%rd<10>;

	ld.param.u64 	%rd5, [_Z5writeIfEvPT_m_param_0];
	ld.param.u64 	%rd6, [_Z5writeIfEvPT_m_param_1];
	mov.u32 	%r1, %ntid.x;
	mov.u32 	%r6, %ctaid.x;
	mov.u32 	%r7, %tid.x;
	mad.lo.s32 	%r10, %r6, %r1, %r7;
	cvt.u64.u32 	%rd9, %r10;
	setp.le.u64 	%p1, %rd6, %rd9;
	@%p1 bra 	$L__BB0_3;
	mov.u32 	%r8, %nctaid.x;
	mul.lo.s32 	%r3, %r8, %r1;
	cvta.to.global.u64 	%rd2, %rd5;
$L__BB0_2:
	shl.b64 	%rd7, %rd9, 2;
	add.s64 	%rd8, %rd2, %rd7;
	mov.b32 	%r9, 0;
	st.global.u32 	[%rd8], %r9;
	add.s32 	%r10, %r10, %r3;
	cvt.u64.u32 	%rd9, %r10;
	setp.gt.u64 	%p2, %rd6, %rd9;
	@%p2 bra 	$L__BB0_2;
$L__BB0_3:
	ret;

}
	// .globl	_Z5writeIdEvPT_m
.visible .entry _Z5writeIdEvPT_m(
	.param .u64 .ptr .align 1 _Z5writeIdEvPT_m_param_0,
	.param .u64 _Z5writeIdEvPT_m_param_1
)
{
	.reg .pred 	%p<3>;
	.reg .b32 	%r<10>;
	.reg .b64 	%rd<11>;

	ld.param.u64 	%rd5, [_Z5writeIdEvPT_m_param_0];
	ld.param.u64 	%rd6, [_Z5writeIdEvPT_m_param_1];
	mov.u32 	%r1, %ntid.x;
	mov.u32 	%r6, %ctaid.x;
	mov.u32 	%r7, %tid.x;
	mad.lo.s32 	%r9, %r6, %r1, %r7;
	cvt.u64.u32 	%rd10, %r9;
	setp.le.u64 	%p1, %rd6, %rd10;
	@%p1 bra 	$L__BB1_3;
	mov.u32 	%r8, %nctaid.x;
	mul.lo.s32 	%r3, %r8, %r1;
	cvta.to.global.u64 	%rd2, %rd5;
$L__BB1_2:
	shl.b64 	%rd7, %rd10, 3;
	add.s64 	%rd8, %rd2, %rd7;
	mov.b64 	%rd9, 0;
	st.global.u64 	[%rd8], %rd9;
	add.s32 	%r9, %r9, %r3;
	cvt.u64.u32 	%rd10, %r9;
	setp.gt.u64 	%p2, %rd6, %rd10;
	@%p2 bra 	$L__BB1_2;
$L__BB1_3:
	ret;

}
	// .globl	_Z5writeI7double2EvPT_m
.visible .entry _Z5writeI7double2EvPT_m(
	.param .u64 .ptr .align 1 _Z5writeI7double2EvPT_m_param_0,
	.param .u64 _Z5writeI7double2EvPT_m_param_1
)
{
	.reg .pred 	%p<3>;
	.reg .b32 	%r<10>;
	.reg .b64 	%rd<10>;
	.reg .b64 	%fd<2>;

	ld.param.u64 	%rd5, [_Z5writeI7double2EvPT_m_param_0];
	ld.param.u64 	%rd6, [_Z5writeI7double2EvPT_m_param_1];
	mov.u32 	%r1, %ntid.x;
	mov.u32 	%r6, %ctaid.x;
	mov.u32 	%r7, %tid.x;
	mad.lo.s32 	%r9, %r6, %r1, %r7;
	cvt.u64.u32 	%rd9, %r9;
	setp.le.u64 	%p1, %rd6, %rd9;
	@%p1 bra 	$L__BB2_3;
	mov.u32 	%r8, %nctaid.x;
	mul.lo.s32 	%r3, %r8, %r1;
	cvta.to.global.u64 	%rd2, %rd5;
$L__BB2_2:
	shl.b64 	%rd7, %rd9, 4;
	add.s64 	%rd8, %rd2, %rd7;
	mov.f64 	%fd1, 0d0000000000000000;
	st.global.v2.f64 	[%rd8], {%fd1, %fd1};
	add.s32 	%r9, %r9, %r3;
	cvt.u64.u32 	%rd9, %r9;
	setp.gt.u64 	%p2, %rd6, %rd9;
	@%p2 bra 	$L__BB2_2;
$L__BB2_3:
	ret;

}
	// .globl	_Z5writeI7double4EvPT_m
.visible .entry _Z5writeI7double4EvPT_m(
	.param .u64 .ptr .align 1 _Z5writeI7double4EvPT_m_param_0,
	.param .u64 _Z5writeI7double4EvPT_m_param_1
)
{
	.reg .pred 	%p<3>;
	.reg .b32 	%r<10>;
	.reg .b64 	%rd<10>;
	.reg .b64 	%fd<2>;

	ld.param.u64 	%rd5, [_Z5writeI7double4EvPT_m_param_0];
	ld.param.u64 	%rd6, [_Z5writeI7double4EvPT_m_param_1];
	mov.u32 	%r1, %ntid.x;
	mov.u32 	%r6, %ctaid.x;
	mov.u32 	%r7, %tid.x;
	mad.lo.s32 	%r9, %r6, %r1, %r7;
	cvt.u64.u32 	%rd9, %r9;
	setp.le.u64 	%p1, %rd6, %rd9;
	@%p1 bra 	$L__BB3_3;
	mov.u32 	%r8, %nctaid.x;
	mul.lo.s32 	%r3, %r8, %r1;
	cvta.to.global.u64 	%rd2, %rd5;
$L__BB3_2:
	shl.b64 	%rd7, %rd9, 5;
	add.s64 	%rd8, %rd2, %rd7;
	mov.f64 	%fd1, 0d0000000000000000;
	st.global.v2.f64 	[%rd8], {%fd1, %fd1};
	st.global.v2.f64 	[%rd8+16], {%fd1, %fd1};
	add.s32 	%r9, %r9, %r3;
	cvt.u64.u32 	%rd9, %r9;
	setp.gt.u64 	%p2, %rd6, %rd9;
	@%p2 bra 	$L__BB3_2;
$L__BB3_3:
	ret;

}
	// .globl	_Z10read_writeIfEvPKT_PS0_m
.visible .entry _Z10read_writeIfEvPKT_PS0_m(
	.param .u64 .ptr .align 1 _Z10read_writeIfEvPKT_PS0_m_param_0,
	.param .u64 .ptr .align 1 _Z10read_writeIfEvPKT_PS0_m_param_1,
	.param .u64 _Z10read_writeIfEvPKT_PS0_m_param_2
)
{
	.reg .pred 	%p<3>;
	.reg .b32 	%r<10>;
	.reg .b32 	%f<2>;
	.reg .b64 	%rd<13>;

	ld.param.u64 	%rd6, [_Z10read_writeIfEvPKT_PS0_m_param_0];
	ld.param.u64 	%rd7, [_Z10read_writeIfEvPKT_PS0_m_param_1];
	ld.param.u64 	%rd8, [_Z10read_writeIfEvPKT_PS0_m_param_2];
	mov.u32 	%r1, %ntid.x;
	mov.u32 	%r6, %ctaid.x;
	mov.u32 	%r7, %tid.x;
	mad.lo.s32 	%r9, %r6, %r1, %r7;
	cvt.u64.u32 	%rd12, %r9;
	setp.le.u64 	%p1, %rd8, %rd12;
	@%p1 bra 	$L__BB4_3;
	mov.u32 	%r8, %nctaid.x;
	mul.lo.s32 	%r3, %r8, %r1;
	cvta.to.global.u64 	%rd2, %rd6;
	cvta.to.global.u64 	%rd3, %rd7;
$L__BB4_2:
	shl.b64 	%rd9, %rd12, 2;
	add.s64 	%rd10, %rd2, %rd9;
	ld.global.nc.f32 	%f1, [%rd10];
	add.s64 	%rd11, %rd3, %rd9;
	st.global.f32 	[%rd11], %f1;
	add.s32 	%r9, %r9, %r3;
	cvt.u64.u32 	%rd12, %r9;
	setp.gt.u64 	%p2, %rd8, %rd12;
	@%p2 bra 	$L__BB4_2;
$L__BB4_3:
	ret;

}
	// .globl	_Z10read_writeIdEvPKT_PS0_m
.visible .entry _Z10read_writeIdEvPKT_PS0_m(
	.param .u64 .ptr .align 1 _Z10read_writeIdEvPKT_PS0_m_param_0,
	.param .u64 .ptr .align 1 _Z10read_writeIdEvPKT_PS0_m_param_1,
	.param .u64 _Z10read_writeIdEvPKT_PS0_m_param_2
)
{
	.reg .pred 	%p<3>;
	.reg .b32 	%r<10>;
	.reg .b64 	%rd<13>;
	.reg .b64 	%fd<2>;

	ld.param.u64 	%rd6, [_Z10read_writeIdEvPKT_PS0_m_param_0];
	ld.param.u64 	%rd7, [_Z10read_writeIdEvPKT_PS0_m_param_1];
	ld.param.u64 	%rd8, [_Z10read_writeIdEvPKT_PS0_m_param_2];
	mov.u32 	%r1, %ntid.x;
	mov.u32 	%r6, %ctaid.x;
	mov.u32 	%r7, %tid.x;
	mad.lo.s32 	%r9, %r6, %r1, %r7;
	cvt.u64.u32 	%rd12, %r9;
	setp.le.u64 	%p1, %rd8, %rd12;
	@%p1 bra 	$L__BB5_3;
	mov.u32 	%r8, %nctaid.x;
	mul.lo.s32 	%r3, %r8, %r1;
	cvta.to.global.u64 	%rd2, %rd6;
	cvta.to.global.u64 	%rd3, %rd7;
$L__BB5_2:
	shl.b64 	%rd9, %rd12, 3;
	add.s64 	%rd10, %rd2, %rd9;
	ld.global.nc.f64 	%fd1, [%rd10];
	add.s64 	%rd11, %rd3, %rd9;
	st.global.f64 	[%rd11], %fd1;
	add.s32 	%r9, %r9, %r3;
	cvt.u64.u32 	%rd12, %r9;
	setp.gt.u64 	%p2, %rd8, %rd12;
	@%p2 bra 	$L__BB5_2;
$L__BB5_3:
	ret;

}
	// .globl	_Z10read_writeI7double2EvPKT_PS1_m
.visible .entry _Z10read_writeI7double2EvPKT_PS1_m(
	.param .u64 .ptr .align 1 _Z10read_writeI7double2EvPKT_PS1_m_param_0,
	.param .u64 .ptr .align 1 _Z10read_writeI7double2EvPKT_PS1_m_param_1,
	.param .u64 _Z10read_writeI7double2EvPKT_PS1_m_param_2
)
{
	.reg .pred 	%p<3>;
	.reg .b32 	%r<10>;
	.reg .b64 	%rd<13>;
	.reg .b64 	%fd<3>;

	ld.param.u64 	%rd6, [_Z10read_writeI7double2EvPKT_PS1_m_param_0];
	ld.param.u64 	%rd7, [_Z10read_writeI7double2EvPKT_PS1_m_param_1];
	ld.param.u64 	%rd8, [_Z10read_writeI7double2EvPKT_PS1_m_param_2];
	mov.u32 	%r1, %ntid.x;
	mov.u32 	%r6, %ctaid.x;
	mov.u32 	%r7, %tid.x;
	mad.lo.s32 	%r9, %r6, %r1, %r7;
	cvt.u64.u32 	%rd12, %r9;
	setp.le.u64 	%p1, %rd8, %rd12;
	@%p1 bra 	$L__BB6_3;
	mov.u32 	%r8, %nctaid.x;
	mul.lo.s32 	%r3, %r8, %r1;
	cvta.to.global.u64 	%rd2, %rd6;
	cvta.to.global.u64 	%rd3, %rd7;
$L__BB6_2:
	shl.b64 	%rd9, %rd12, 4;
	add.s64 	%rd10, %rd3, %rd9;
	add.s64 	%rd11, %rd2, %rd9;
	ld.global.nc.v2.f64 	{%fd1, %fd2}, [%rd11];
	st.global.v2.f64 	[%rd10], {%fd1, %fd2};
	add.s32 	%r9, %r9, %r3;
	cvt.u64.u32 	%rd12, %r9;
	setp.gt.u64 	%p2, %rd8, %rd12;
	@%p2 bra 	$L__BB6_2;
$L__BB6_3:
	ret;

}
	// .globl	_Z10read_writeI7double4EvPKT_PS1_m
.visible .entry _Z10read_writeI7double4EvPKT_PS1_m(
	.param .u64 .ptr .align 1 _Z10read_writeI7double4EvPKT_PS1_m_param_0,
	.param .u64 .ptr .align 1 _Z10read_writeI7double4EvPKT_PS1_m_param_1,
	.param .u64 _Z10read_writeI7double4EvPKT_PS1_m_param_2
)
{
	.reg .pred 	%p<3>;
	.reg .b32 	%r<10>;
	.reg .b64 	%rd<13>;
	.reg .b64 	%fd<5>;

	ld.param.u64 	%rd6, [_Z10read_writeI7double4EvPKT_PS1_m_param_0];
	ld.param.u64 	%rd7, [_Z10read_writeI7double4EvPKT_PS1_m_param_1];
	ld.param.u64 	%rd8, [_Z10read_writeI7double4EvPKT_PS1_m_param_2];
	mov.u32 	%r1, %ntid.x;
	mov.u32 	%r6, %ctaid.x;
	mov.u32 	%r7, %tid.x;
	mad.lo.s32 	%r9, %r6, %r1, %r7;
	cvt.u64.u32 	%rd12, %r9;
	setp.le.u64 	%p1, %rd8, %rd12;
	@%p1 bra 	$L__BB7_3;
	mov.u32 	%r8, %nctaid.x;
	mul.lo.s32 	%r3, %r8, %r1;
	cvta.to.global.u64 	%rd2, %rd6;
	cvta.to.global.u64 	%rd3, %rd7;
$L__BB7_2:
	shl.b64 	%rd9, %rd12, 5;
	add.s64 	%rd10, %rd3, %rd9;
	add.s64 	%rd11, %rd2, %rd9;
	ld.global.nc.v2.f64 	{%fd1, %fd2}, [%rd11];
	ld.global.nc.v2.f64 	{%fd3, %fd4}, [%rd11+16];
	st.global.v2.f64 	[%rd10], {%fd1, %fd2};
	st.global.v2.f64 	[%rd10+16], {%fd3, %fd4};
	add.s32 	%r9, %r9, %r3;
	cvt.u64.u32 	%rd12, %r9;
	setp.gt.u64 	%p2, %rd8, %rd12;
	@%p2 bra 	$L__BB7_2;
$L__BB7_3:
	ret;

}


// ===== COMPILED SASS (sm_100) =====

	.target	sm_100

	.elftype	@"ET_EXEC"


//--------------------- .note.nv.tkinfo           --------------------------
	.section	.note.nv.tkinfo,"",@"SHT_NOTE"
	.sectionflags	@"SHF_NOTE_NV_TKINFO"
	.tkinfo
        /*0018*/ 	.word	0x00000002
        /*0030*/ 	.string	""
        /*0030*/ 	.string	"ptxas"
        /*0030*/ 	.string	"Cuda compilation tools, release 13.0, V13.0.88"
        /*0030*/ 	.string	"Build cuda_13.0.r13.0/compiler.36424714_0"
        /*0030*/ 	.string	"-arch sm_100 -m 64 "



//--------------------- .note.nv.cuinfo           --------------------------
	.section	.note.nv.cuinfo,"",@"SHT_NOTE"
	.sectionflags	@"SHF_NOTE_NV_CUINFO"
        /*0018*/ 	.short	0x0002
        /*001a*/ 	.short	0x0064
        /*001c*/ 	.short	0x0082
	.zero		2


//--------------------- .nv.info                  --------------------------
	.section	.nv.info,"",@"SHT_CUDA_INFO"
	.align	4


	//----- nvinfo : EIATTR_REGCOUNT
	.align		4
        /*0000*/ 	.byte	0x04, 0x2f
        /*0002*/ 	.short	(.L_1 - .L_0)
	.align		4
.L_0:
        /*0004*/ 	.word	index@(_Z5writeIfEvPT_m)
        /*0008*/ 	.word	0x00000008


	//----- nvinfo : EIATTR_FRAME_SIZE
	.align		4
.L_1:
        /*000c*/ 	.byte	0x04, 0x11
        /*000e*/ 	.short	(.L_3 - .L_2)
	.align		4
.L_2:
        /*0010*/ 	.word	index@(_Z5writeIfEvPT_m)
        /*0014*/ 	.word	0x00000000


	//----- nvinfo : EIATTR_REGCOUNT
	.align		4
.L_3:
        /*0018*/ 	.byte	0x04, 0x2f
        /*001a*/ 	.short	(.L_5 - .L_4)
	.align		4
.L_4:
        /*001c*/ 	.word	index@(_Z5writeIdEvPT_m)
        /*0020*/ 	.word	0x00000008


	//----- nvinfo : EIATTR_FRAME_SIZE
	.align		4
.L_5:
        /*0024*/ 	.byte	0x04, 0x11
        /*0026*/ 	.short	(.L_7 - .L_6)
	.align		4
.L_6:
        /*0028*/ 	.word	index@(_Z5writeIdEvPT_m)
        /*002c*/ 	.word	0x00000000


	//----- nvinfo : EIATTR_REGCOUNT
	.align		4
.L_7:
        /*0030*/ 	.byte	0x04, 0x2f
        /*0032*/ 	.short	(.L_9 - .L_8)
	.align		4
.L_8:
        /*0034*/ 	.word	index@(_Z5writeI7double2EvPT_m)
        /*0038*/ 	.word	0x00000008


	//----- nvinfo : EIATTR_FRAME_SIZE
	.align		4
.L_9:
        /*003c*/ 	.byte	0x04, 0x11
        /*003e*/ 	.short	(.L_11 - .L_10)
	.align		4
.L_10:
        /*0040*/ 	.word	index@(_Z5writeI7double2EvPT_m)
        /*0044*/ 	.word	0x00000000


	//----- nvinfo : EIATTR_REGCOUNT
	.align		4
.L_11:
        /*0048*/ 	.byte	0x04, 0x2f
        /*004a*/ 	.short	(.L_13 - .L_12)
	.align		4
.L_12:
        /*004c*/ 	.word	index@(_Z5writeI7double4EvPT_m)
        /*0050*/ 	.word	0x00000008


	//----- nvinfo : EIATTR_FRAME_SIZE
	.align		4
.L_13:
        /*0054*/ 	.byte	0x04, 0x11
        /*0056*/ 	.short	(.L_15 - .L_14)
	.align		4
.L_14:
        /*0058*/ 	.word	index@(_Z5writeI7double4EvPT_m)
        /*005c*/ 	.word	0x00000000


	//----- nvinfo : EIATTR_REGCOUNT
	.align		4
.L_15:
        /*0060*/ 	.byte	0x04, 0x2f
        /*0062*/ 	.short	(.L_17 - .L_16)
	.align		4
.L_16:
        /*0064*/ 	.word	index@(_Z10read_writeIfEvPKT_PS0_m)
        /*0068*/ 	.word	0x0000000a


	//----- nvinfo : EIATTR_FRAME_SIZE
	.align		4
.L_17:
        /*006c*/ 	.byte	0x04, 0x11
        /*006e*/ 	.short	(.L_19 - .L_18)
	.align		4
.L_18:
        /*0070*/ 	.word	index@(_Z10read_writeIfEvPKT_PS0_m)
        /*0074*/ 	.word	0x00000000


	//----- nvinfo : EIATTR_REGCOUNT
	.align		4
.L_19:
        /*0078*/ 	.byte	0x04, 0x2f
        /*007a*/ 	.short	(.L_21 - .L_20)
	.align		4
.L_20:
        /*007c*/ 	.word	index@(_Z10read_writeIdEvPKT_PS0_m)
        /*0080*/ 	.word	0x0000000a


	//----- nvinfo : EIATTR_FRAME_SIZE
	.align		4
.L_21:
        /*0084*/ 	.byte	0x04, 0x11
        /*0086*/ 	.short	(.L_23 - .L_22)
	.align		4
.L_22:
        /*0088*/ 	.word	index@(_Z10read_writeIdEvPKT_PS0_m)
        /*008c*/ 	.word	0x00000000


	//----- nvinfo : EIATTR_REGCOUNT
	.align		4
.L_23:
        /*0090*/ 	.byte	0x04, 0x2f
        /*0092*/ 	.short	(.L_25 - .L_24)
	.align		4
.L_24:
        /*0094*/ 	.word	index@(_Z10read_writeI7double2EvPKT_PS1_m)
        /*0098*/ 	.word	0x0000000c


	//----- nvinfo : EIATTR_FRAME_SIZE
	.align		4
.L_25:
        /*009c*/ 	.byte	0x04, 0x11
        /*009e*/ 	.short	(.L_27 - .L_26)
	.align		4
.L_26:
        /*00a0*/ 	.word	index@(_Z10read_writeI7double2EvPKT_PS1_m)
        /*00a4*/ 	.word	0x00000000


	//----- nvinfo : EIATTR_REGCOUNT
	.align		4
.L_27:
        /*00a8*/ 	.byte	0x04, 0x2f
        /*00aa*/ 	.short	(.L_29 - .L_28)
	.align		4
.L_28:
        /*00ac*/ 	.word	index@(_Z10read_writeI7double4EvPKT_PS1_m)
        /*00b0*/ 	.word	0x00000012


	//----- nvinfo : EIATTR_FRAME_SIZE
	.align		4
.L_29:
        /*00b4*/ 	.byte	0x04, 0x11
        /*00b6*/ 	.short	(.L_31 - .L_30)
	.align		4
.L_30:
        /*00b8*/ 	.word	index@(_Z10read_writeI7double4EvPKT_PS1_m)
        /*00bc*/ 	.word	0x00000000


	//----- nvinfo : EIATTR_MIN_STACK_SIZE
	.align		4
.L_31:
        /*00c0*/ 	.byte	0x04, 0x12
        /*00c2*/ 	.short	(.L_33 - .L_32)
	.align		4
.L_32:
        /*00c4*/ 	.word	index@(_Z10read_writeI7double4EvPKT_PS1_m)
        /*00c8*/ 	.word	0x00000000


	//----- nvinfo : EIATTR_MIN_STACK_SIZE
	.align		4
.L_33:
        /*00cc*/ 	.byte	0x04, 0x12
        /*00ce*/ 	.short	(.L_35 - .L_34)
	.align		4
.L_34:
        /*00d0*/ 	.word	index@(_Z10read_writeI7double2EvPKT_PS1_m)
        /*00d4*/ 	.word	0x00000000


	//----- nvinfo : EIATTR_MIN_STACK_SIZE
	.align		4
.L_35:
        /*00d8*/ 	.byte	0x04, 0x12
        /*00da*/ 	.short	(.L_37 - .L_36)
	.align		4
.L_36:
        /*00dc*/ 	.word	index@(_Z10read_writeIdEvPKT_PS0_m)
        /*00e0*/ 	.word	0x00000000


	//----- nvinfo : EIATTR_MIN_STACK_SIZE
	.align		4
.L_37:
        /*00e4*/ 	.byte	0x04, 0x12
        /*00e6*/ 	.short	(.L_39 - .L_38)
	.align		4
.L_38:
        /*00e8*/ 	.word	index@(_Z10read_writeIfEvPKT_PS0_m)
        /*00ec*/ 	.word	0x00000000


	//----- nvinfo : EIATTR_MIN_STACK_SIZE
	.align		4
.L_39:
        /*00f0*/ 	.byte	0x04, 0x12
        /*00f2*/ 	.short	(.L_41 - .L_40)
	.align		4
.L_40:
        /*00f4*/ 	.word	index@(_Z5writeI7double4EvPT_m)
        /*00f8*/ 	.word	0x00000000


	//----- nvinfo : EIATTR_MIN_STACK_SIZE
	.align		4
.L_41:
        /*00fc*/ 	.byte	0x04, 0x12
        /*00fe*/ 	.short	(.L_43 - .L_42)
	.align		4
.L_42:
        /*0100*/ 	.word	index@(_Z5writeI7double2EvPT_m)
        /*0104*/ 	.word	0x00000000


	//----- nvinfo : EIATTR_MIN_STACK_SIZE
	.align		4
.L_43:
        /*0108*/ 	.byte	0x04, 0x12
        /*010a*/ 	.short	(.L_45 - .L_44)
	.align		4
.L_44:
        /*010c*/ 	.word	index@(_Z5writeIdEvPT_m)
        /*0110*/ 	.word	0x00000000


	//----- nvinfo : EIATTR_MIN_STACK_SIZE
	.align		4
.L_45:
        /*0114*/ 	.byte	0x04, 0x12
        /*0116*/ 	.short	(.L_47 - .L_46)
	.align		4
.L_46:
        /*0118*/ 	.word	index@(_Z5writeIfEvPT_m)
        /*011c*/ 	.word	0x00000000
.L_47:


//--------------------- .nv.compat                --------------------------
	.section	.nv.compat,"",@"SHT_CUDA_COMPAT_INFO"
	.align	4
        /*0000*/ 	.byte	0x02, 0x09, 0x00, 0x00, 0x02, 0x02, 0x01, 0x00, 0x02, 0x05, 0x05, 0x00, 0x03, 0x07, 0x01, 0x01
        /*0010*/ 	.byte	0x02, 0x03, 0x00, 0x00, 0x02, 0x06, 0x01, 0x00, 0x04, 0x0b, 0x08, 0x00, 0x09, 0x00, 0x00, 0x00
        /*0020*/ 	.byte	0x00, 0x00, 0x00, 0x00


//--------------------- .nv.info._Z10read_writeI7double4EvPKT_PS1_m --------------------------
	.section	.nv.info._Z10read_writeI7double4EvPKT_PS1_m,"",@"SHT_CUDA_INFO"
	.sectionflags	@""
	.align	4


	//----- nvinfo : EIATTR_CUDA_API_VERSION
	.align		4
        /*0000*/ 	.byte	0x04, 0x37
        /*0002*/ 	.short	(.L_49 - .L_48)
.L_48:
        /*0004*/ 	.word	0x00000082


	//----- nvinfo : EIATTR_KPARAM_INFO
	.align		4
.L_49:
        /*0008*/ 	.byte	0x04, 0x17
        /*000a*/ 	.short	(.L_51 - .L_50)
.L_50:
        /*000c*/ 	.word	0x00000000
        /*0010*/ 	.short	0x0002
        /*0012*/ 	.short	0x0010
        /*0014*/ 	.byte	0x00, 0xf0, 0x21, 0x00


	//----- nvinfo : EIATTR_KPARAM_INFO
	.align		4
.L_51:
        /*0018*/ 	.byte	0x04, 0x17
        /*001a*/ 	.short	(.L_53 - .L_52)
.L_52:
        /*001c*/ 	.word	0x00000000
        /*0020*/ 	.short	0x0001
        /*0022*/ 	.short	0x0008
        /*0024*/ 	.byte	0x00, 0xf5, 0x21, 0x00


	//----- nvinfo : EIATTR_KPARAM_INFO
	.align		4
.L_53:
        /*0028*/ 	.byte	0x04, 0x17
        /*002a*/ 	.short	(.L_55 - .L_54)
.L_54:
        /*002c*/ 	.word	0x00000000
        /*0030*/ 	.short	0x0000
        /*0032*/ 	.short	0x0000
        /*0034*/ 	.byte	0x00, 0xf5, 0x21, 0x00


	//----- nvinfo : EIATTR_SPARSE_MMA_MASK
	.align		4
.L_55:
        /*0038*/ 	.byte	0x03, 0x50
        /*003a*/ 	.short	0x0000


	//----- nvinfo : EIATTR_MAXREG_COUNT
	.align		4
        /*003c*/ 	.byte	0x03, 0x1b
        /*003e*/ 	.short	0x00ff


	//----- nvinfo : EIATTR_MERCURY_ISA_VERSION
	.align		4
        /*0040*/ 	.byte	0x03, 0x5f
        /*0042*/ 	.short	0x0101


	//----- nvinfo : EIATTR_VRC_CTA_INIT_COUNT
	.align		4
        /*0044*/ 	.byte	0x02, 0x4a
	.zero		1
	.zero		1


	//----- nvinfo : EIATTR_EXIT_INSTR_OFFSETS
	.align		4
        /*0048*/ 	.byte	0x04, 0x1c
        /*004a*/ 	.short	(.L_57 - .L_56)


	//   ....[0]....
.L_56:
        /*004c*/ 	.word	0x00000080


	//   ....[1]....
        /*0050*/ 	.word	0x000001e0


	//----- nvinfo : EIATTR_CRS_STACK_SIZE
	.align		4
.L_57:
        /*0054*/ 	.byte	0x04, 0x1e
        /*0056*/ 	.short	(.L_59 - .L_58)
.L_58:
        /*0058*/ 	.word	0x00000000


	//----- nvinfo : EIATTR_CBANK_PARAM_SIZE
	.align		4
.L_59:
        /*005c*/ 	.byte	0x03, 0x19
        /*005e*/ 	.short	0x0018


	//----- nvinfo : EIATTR_PARAM_CBANK
	.align		4
        /*0060*/ 	.byte	0x04, 0x0a
        /*0062*/ 	.short	(.L_61 - .L_60)
	.align		4
.L_60:
        /*0064*/ 	.word	index@(.nv.constant0._Z10read_writeI7double4EvPKT_PS1_m)
        /*0068*/ 	.short	0x0380
        /*006a*/ 	.short	0x0018


	//----- nvinfo : EIATTR_SW_WAR
	.align		4
.L_61:
        /*006c*/ 	.byte	0x04, 0x36
        /*006e*/ 	.short	(.L_63 - .L_62)
.L_62:
        /*0070*/ 	.word	0x00000008
.L_63:


//--------------------- .nv.info._Z10read_writeI7double2EvPKT_PS1_m --------------------------
	.section	.nv.info._Z10read_writeI7double2EvPKT_PS1_m,"",@"SHT_CUDA_INFO"
	.sectionflags	@""
	.align	4


	//----- nvinfo : EIATTR_CUDA_API_VERSION
	.align		4
        /*0000*/ 	.byte	0x04, 0x37
        /*0002*/ 	.short	(.L_65 - .L_64)
.L_64:
        /*0004*/ 	.word	0x00000082


	//----- nvinfo : EIATTR_KPARAM_INFO
	.align		4
.L_65:
        /*0008*/ 	.byte	0x04, 0x17
        /*000a*/ 	.short	(.L_67 - .L_66)
.L_66:
        /*000c*/ 	.word	0x00000000
        /*0010*/ 	.short	0x0002
        /*0012*/ 	.short	0x0010
        /*0014*/ 	.byte	0x00, 0xf0, 0x21, 0x00


	//----- nvinfo : EIATTR_KPARAM_INFO
	.align		4
.L_67:
        /*0018*/ 	.byte	0x04, 0x17
        /*001a*/ 	.short	(.L_69 - .L_68)
.L_68:
        /*001c*/ 	.word	0x00000000
        /*0020*/ 	.short	0x0001
        /*0022*/ 	.short	0x0008
        /*0024*/ 	.byte	0x00, 0xf5, 0x21, 0x00


	//----- nvinfo : EIATTR_KPARAM_INFO
	.align		4
.L_69:
        /*0028*/ 	.byte	0x04, 0x17
        /*002a*/ 	.short	(.L_71 - .L_70)
.L_70:
        /*002c*/ 	.word	0x00000000
        /*0030*/ 	.short	0x0000
        /*0032*/ 	.short	0x0000
        /*0034*/ 	.byte	0x00, 0xf5, 0x21, 0x00


	//----- nvinfo : EIATTR_SPARSE_MMA_MASK
	.align		4
.L_71:
        /*0038*/ 	.byte	0x03, 0x50
        /*003a*/ 	.short	0x0000


	//----- nvinfo : EIATTR_MAXREG_COUNT
	.align		4
        /*003c*/ 	.byte	0x03, 0x1b
        /*003e*/ 	.short	0x00ff


	//----- nvinfo : EIATTR_MERCURY_ISA_VERSION
	.align		4
        /*0040*/ 	.byte	0x03, 0x5f
        /*0042*/ 	.short	0x0101


	//----- nvinfo : EIATTR_VRC_CTA_INIT_COUNT
	.align		4
        /*0044*/ 	.byte	0x02, 0x4a
	.zero		1
	.zero		1


	//----- nvinfo : EIATTR_EXIT_INSTR_OFFSETS
	.align		4
        /*0048*/ 	.byte	0x04, 0x1c
        /*004a*/ 	.short	(.L_73 - .L_72)


	//   ....[0]....
.L_72:
        /*004c*/ 	.word	0x00000080


	//   ....[1]....
        /*0050*/ 	.word	0x000001c0


	//----- nvinfo : EIATTR_CRS_STACK_SIZE
	.align		4
.L_73:
        /*0054*/ 	.byte	0x04, 0x1e
        /*0056*/ 	.short	(.L_75 - .L_74)
.L_74:
        /*0058*/ 	.word	0x00000000


	//----- nvinfo : EIATTR_CBANK_PARAM_SIZE
	.align		4
.L_75:
        /*005c*/ 	.byte	0x03, 0x19
        /*005e*/ 	.short	0x0018


	//----- nvinfo : EIATTR_PARAM_CBANK
	.align		4
        /*0060*/ 	.byte	0x04, 0x0a
        /*0062*/ 	.short	(.L_77 - .L_76)
	.align		4
.L_76:
        /*0064*/ 	.word	index@(.nv.constant0._Z10read_writeI7double2EvPKT_PS1_m)
        /*0068*/ 	.short	0x0380
        /*006a*/ 	.short	0x0018


	//----- nvinfo : EIATTR_SW_WAR
	.align		4
.L_77:
        /*006c*/ 	.byte	0x04, 0x36
        /*006e*/ 	.short	(.L_79 - .L_78)
.L_78:
        /*0070*/ 	.word	0x00000008
.L_79:


//--------------------- .nv.info._Z10read_writeIdEvPKT_PS0_m --------------------------
	.section	.nv.info._Z10read_writeIdEvPKT_PS0_m,"",@"SHT_CUDA_INFO"
	.sectionflags	@""
	.align	4


	//----- nvinfo : EIATTR_CUDA_API_VERSION
	.align		4
        /*0000*/ 	.byte	0x04, 0x37
        /*0002*/ 	.short	(.L_81 - .L_80)
.L_80:
        /*0004*/ 	.word	0x00000082


	//----- nvinfo : EIATTR_KPARAM_INFO
	.align		4
.L_81:
        /*0008*/ 	.byte	0x04, 0x17
        /*000a*/ 	.short	(.L_83 - .L_82)
.L_82:
        /*000c*/ 	.word	0x00000000
        /*0010*/ 	.short	0x0002
        /*0012*/ 	.short	0x0010
        /*0014*/ 	.byte	0x00, 0xf0, 0x21, 0x00


	//----- nvinfo : EIATTR_KPARAM_INFO
	.align		4
.L_83:
        /*0018*/ 	.byte	0x04, 0x17
        /*001a*/ 	.short	(.L_85 - .L_84)
.L_84:
        /*001c*/ 	.word	0x00000000
        /*0020*/ 	.short	0x0001
        /*0022*/ 	.short	0x0008
        /*0024*/ 	.byte	0x00, 0xf5, 0x21, 0x00


	//----- nvinfo : EIATTR_KPARAM_INFO
	.align		4
.L_85:
        /*0028*/ 	.byte	0x04, 0x17
        /*002a*/ 	.short	(.L_87 - .L_86)
.L_86:
        /*002c*/ 	.word	0x00000000
        /*0030*/ 	.short	0x0000
        /*0032*/ 	.short	0x0000
        /*0034*/ 	.byte	0x00, 0xf5, 0x21, 0x00


	//----- nvinfo : EIATTR_SPARSE_MMA_MASK
	.align		4
.L_87:
        /*0038*/ 	.byte	0x03, 0x50
        /*003a*/ 	.short	0x0000


	//----- nvinfo : EIATTR_MAXREG_COUNT
	.align		4
        /*003c*/ 	.byte	0x03, 0x1b
        /*003e*/ 	.short	0x00ff


	//----- nvinfo : EIATTR_MERCURY_ISA_VERSION
	.align		4
        /*0040*/ 	.byte	0x03, 0x5f
        /*0042*/ 	.short	0x0101


	//----- nvinfo : EIATTR_VRC_CTA_INIT_COUNT
	.align		4
        /*0044*/ 	.byte	0x02, 0x4a
	.zero		1
	.zero		1


	//----- nvinfo : EIATTR_EXIT_INSTR_OFFSETS
	.align		4
        /*0048*/ 	.byte	0x04, 0x1c
        /*004a*/ 	.short	(.L_89 - .L_88)


	//   ....[0]....
.L_88:
        /*004c*/ 	.word	0x00000080


	//   ....[1]....
        /*0050*/ 	.word	0x000001c0


	//----- nvinfo : EIATTR_CRS_STACK_SIZE
	.align		4
.L_89:
        /*0054*/ 	.byte	0x04, 0x1e
        /*0056*/ 	.short	(.L_91 - .L_90)
.L_90:
        /*0058*/ 	.word	0x00000000


	//----- nvinfo : EIATTR_CBANK_PARAM_SIZE
	.align		4
.L_91:
        /*005c*/ 	.byte	0x03, 0x19
        /*005e*/ 	.short	0x0018


	//----- nvinfo : EIATTR_PARAM_CBANK
	.align		4
        /*0060*/ 	.byte	0x04, 0x0a
        /*0062*/ 	.short	(.L_93 - .L_92)
	.align		4
.L_92:
        /*0064*/ 	.word	index@(.nv.constant0._Z10read_writeIdEvPKT_PS0_m)
        /*0068*/ 	.short	0x0380
        /*006a*/ 	.short	0x0018


	//----- nvinfo : EIATTR_SW_WAR
	.align		4
.L_93:
        /*006c*/ 	.byte	0x04, 0x36
        /*006e*/ 	.short	(.L_95 - .L_94)
.L_94:
        /*0070*/ 	.word	0x00000008
.L_95:


//--------------------- .nv.info._Z10read_writeIfEvPKT_PS0_m --------------------------
	.section	.nv.info._Z10read_writeIfEvPKT_PS0_m,"",@"SHT_CUDA_INFO"
	.sectionflags	@""
	.align	4


	//----- nvinfo : EIATTR_CUDA_API_VERSION
	.align		4
        /*0000*/ 	.byte	0x04, 0x37
        /*0002*/ 	.short	(.L_97 - .L_96)
.L_96:
        /*0004*/ 	.word	0x00000082


	//----- nvinfo : EIATTR_KPARAM_INFO
	.align		4
.L_97:
        /*0008*/ 	.byte	0x04, 0x17
        /*000a*/ 	.short	(.L_99 - .L_98)
.L_98:
        /*000c*/ 	.word	0x00000000
        /*0010*/ 	.short	0x0002
        /*0012*/ 	.short	0x0010
        /*0014*/ 	.byte	0x00, 0xf0, 0x21, 0x00


	//----- nvinfo : EIATTR_KPARAM_INFO
	.align		4
.L_99:
        /*0018*/ 	.byte	0x04, 0x17
        /*001a*/ 	.short	(.L_101 - .L_100)
.L_100:
        /*001c*/ 	.word	0x00000000
        /*0020*/ 	.short	0x0001
        /*0022*/ 	.short	0x0008
        /*0024*/ 	.byte	0x00, 0xf5, 0x21, 0x00


	//----- nvinfo : EIATTR_KPARAM_INFO
	.align		4
.L_101:
        /*0028*/ 	.byte	0x04, 0x17
        /*002a*/ 	.short	(.L_103 - .L_102)
.L_102:
        /*002c*/ 	.word	0x00000000
        /*0030*/ 	.short	0x0000
        /*0032*/ 	.short	0x0000
        /*0034*/ 	.byte	0x00, 0xf5, 0x21, 0x00


	//----- nvinfo : EIATTR_SPARSE_MMA_MASK
	.align		4
.L_103:
        /*0038*/ 	.byte	0x03, 0x50
        /*003a*/ 	.short	0x0000


	//----- nvinfo : EIATTR_MAXREG_COUNT
	.align		4
        /*003c*/ 	.byte	0x03, 0x1b
        /*003e*/ 	.short	0x00ff


	//----- nvinfo : EIATTR_MERCURY_ISA_VERSION
	.align		4
        /*0040*/ 	.byte	0x03, 0x5f
        /*0042*/ 	.short	0x0101


	//----- nvinfo : EIATTR_VRC_CTA_INIT_COUNT
	.align		4
        /*0044*/ 	.byte	0x02, 0x4a
	.zero		1
	.zero		1


	//----- nvinfo : EIATTR_EXIT_INSTR_OFFSETS
	.align		4
        /*0048*/ 	.byte	0x04, 0x1c
        /*004a*/ 	.short	(.L_105 - .L_104)


	//   ....[0]....
.L_104:
        /*004c*/ 	.word	0x00000080


	//   ....[1]....
        /*0050*/ 	.word	0x000001c0


	//----- nvinfo : EIATTR_CRS_STACK_SIZE
	.align		4
.L_105:
        /*0054*/ 	.byte	0x04, 0x1e
        /*0056*/ 	.short	(.L_107 - .L_106)
.L_106:
        /*0058*/ 	.word	0x00000000


	//----- nvinfo : EIATTR_CBANK_PARAM_SIZE
	.align		4
.L_107:
        /*005c*/ 	.byte	0x03, 0x19
        /*005e*/ 	.short	0x0018


	//----- nvinfo : EIATTR_PARAM_CBANK
	.align		4
        /*0060*/ 	.byte	0x04, 0x0a
        /*0062*/ 	.short	(.L_109 - .L_108)
	.align		4
.L_108:
        /*0064*/ 	.word	index@(.nv.constant0._Z10read_writeIfEvPKT_PS0_m)
        /*0068*/ 	.short	0x0380
        /*006a*/ 	.short	0x0018


	//----- nvinfo : EIATTR_SW_WAR
	.align		4
.L_109:
        /*006c*/ 	.byte	0x04, 0x36
        /*006e*/ 	.short	(.L_111 - .L_110)
.L_110:
        /*0070*/ 	.word	0x00000008
.L_111:


//--------------------- .nv.info._Z5writeI7double4EvPT_m --------------------------
	.section	.nv.info._Z5writeI7double4EvPT_m,"",@"SHT_CUDA_INFO"
	.sectionflags	@""
	.align	4


	//----- nvinfo : EIATTR_CUDA_API_VERSION
	.align		4
        /*0000*/ 	.byte	0x04, 0x37
        /*0002*/ 	.short	(.L_113 - .L_112)
.L_112:
        /*0004*/ 	.word	0x00000082


	//----- nvinfo : EIATTR_KPARAM_INFO
	.align		4
.L_113:
        /*0008*/ 	.byte	0x04, 0x17
        /*000a*/ 	.short	(.L_115 - .L_114)
.L_114:
        /*000c*/ 	.word	0x00000000
        /*0010*/ 	.short	0x0001
        /*0012*/ 	.short	0x0008
        /*0014*/ 	.byte	0x00, 0xf0, 0x21, 0x00


	//----- nvinfo : EIATTR_KPARAM_INFO
	.align		4
.L_115:
        /*0018*/ 	.byte	0x04, 0x17
        /*001a*/ 	.short	(.L_117 - .L_116)
.L_116:
        /*001c*/ 	.word	0x00000000
        /*0020*/ 	.short	0x0000
        /*0022*/ 	.short	0x0000
        /*0024*/ 	.byte	0x00, 0xf5, 0x21, 0x00


	//----- nvinfo : EIATTR_SPARSE_MMA_MASK
	.align		4
.L_117:
        /*0028*/ 	.byte	0x03, 0x50
        /*002a*/ 	.short	0x0000


	//----- nvinfo : EIATTR_MAXREG_COUNT
	.align		4
        /*002c*/ 	.byte	0x03, 0x1b
        /*002e*/ 	.short	0x00ff


	//----- nvinfo : EIATTR_MERCURY_ISA_VERSION
	.align		4
        /*0030*/ 	.byte	0x03, 0x5f
        /*0032*/ 	.short	0x0101


	//----- nvinfo : EIATTR_VRC_CTA_INIT_COUNT
	.align		4
        /*0034*/ 	.byte	0x02, 0x4a
	.zero		1
	.zero		1


	//----- nvinfo : EIATTR_EXIT_INSTR_OFFSETS
	.align		4
        /*0038*/ 	.byte	0x04, 0x1c
        /*003a*/ 	.short	(.L_119 - .L_118)


	//   ....[0]....
.L_118:
        /*003c*/ 	.word	0x00000080


	//   ....[1]....
        /*0040*/ 	.word	0x00000180


	//----- nvinfo : EIATTR_CRS_STACK_SIZE
	.align		4
.L_119:
        /*0044*/ 	.byte	0x04, 0x1e
        /*0046*/ 	.short	(.L_121 - .L_120)
.L_120:
        /*0048*/ 	.word	0x00000000


	//----- nvinfo : EIATTR_CBANK_PARAM_SIZE
	.align		4
.L_121:
        /*004c*/ 	.byte	0x03, 0x19
        /*004e*/ 	.short	0x0010


	//----- nvinfo : EIATTR_PARAM_CBANK
	.align		4
        /*0050*/ 	.byte	0x04, 0x0a
        /*0052*/ 	.short	(.L_123 - .L_122)
	.align		4
.L_122:
        /*0054*/ 	.word	index@(.nv.constant0._Z5writeI7double4EvPT_m)
        /*0058*/ 	.short	0x0380
        /*005a*/ 	.short	0x0010


	//----- nvinfo : EIATTR_SW_WAR
	.align		4
.L_123:
        /*005c*/ 	.byte	0x04, 0x36
        /*005e*/ 	.short	(.L_125 - .L_124)
.L_124:
        /*0060*/ 	.word	0x00000008
.L_125:


//--------------------- .nv.info._Z5writeI7double2EvPT_m --------------------------
	.section	.nv.info._Z5writeI7double2EvPT_m,"",@"SHT_CUDA_INFO"
	.sectionflags	@""
	.align	4


	//----- nvinfo : EIATTR_CUDA_API_VERSION
	.align		4
        /*0000*/ 	.byte	0x04, 0x37
        /*0002*/ 	.short	(.L_127 - .L_126)
.L_126:
        /*0004*/ 	.word	0x00000082


	//----- nvinfo : EIATTR_KPARAM_INFO
	.align		4
.L_127:
        /*0008*/ 	.byte	0x04, 0x17
        /*000a*/ 	.short	(.L_129 - .L_128)
.L_128:
        /*000c*/ 	.word	0x00000000
        /*0010*/ 	.short	0x0001
        /*0012*/ 	.short	0x0008
        /*0014*/ 	.byte	0x00, 0xf0, 0x21, 0x00


	//----- nvinfo : EIATTR_KPARAM_INFO
	.align		4
.L_129:
        /*0018*/ 	.byte	0x04, 0x17
        /*001a*/ 	.short	(.L_131 - .L_130)
.L_130:
        /*001c*/ 	.word	0x00000000
        /*0020*/ 	.short	0x0000
        /*0022*/ 	.short	0x0000
        /*0024*/ 	.byte	0x00, 0xf5, 0x21, 0x00


	//----- nvinfo : EIATTR_SPARSE_MMA_MASK
	.align		4
.L_131:
        /*0028*/ 	.byte	0x03, 0x50
        /*002a*/ 	.short	0x0000


	//----- nvinfo : EIATTR_MAXREG_COUNT
	.align		4
        /*002c*/ 	.byte	0x03, 0x1b
        /*002e*/ 	.short	0x00ff


	//----- nvinfo : EIATTR_MERCURY_ISA_VERSION
	.align		4
        /*0030*/ 	.byte	0x03, 0x5f
        /*0032*/ 	.short	0x0101


	//----- nvinfo : EIATTR_VRC_CTA_INIT_COUNT
	.align		4
        /*0034*/ 	.byte	0x02, 0x4a
	.zero		1
	.zero		1


	//----- nvinfo : EIATTR_EXIT_INSTR_OFFSETS
	.align		4
        /*0038*/ 	.byte	0x04, 0x1c
        /*003a*/ 	.short	(.L_133 - .L_132)


	//   ....[0]....
.L_132:
        /*003c*/ 	.word	0x00000080


	//   ....[1]....
        /*0040*/ 	.word	0x00000170


	//----- nvinfo : EIATTR_CRS_STACK_SIZE
	.align		4
.L_133:
        /*0044*/ 	.byte	0x04, 0x1e
        /*0046*/ 	.short	(.L_135 - .L_134)
.L_134:
        /*0048*/ 	.word	0x00000000


	//----- nvinfo : EIATTR_CBANK_PARAM_SIZE
	.align		4
.L_135:
        /*004c*/ 	.byte	0x03, 0x19
        /*004e*/ 	.short	0x0010


	//----- nvinfo : EIATTR_PARAM_CBANK
	.align		4
        /*0050*/ 	.byte	0x04, 0x0a
        /*0052*/ 	.short	(.L_137 - .L_136)
	.align		4
.L_136:
        /*0054*/ 	.word	index@(.nv.constant0._Z5writeI7double2EvPT_m)
        /*0058*/ 	.short	0x0380
        /*005a*/ 	.short	0x0010


	//----- nvinfo : EIATTR_SW_WAR
	.align		4
.L_137:
        /*005c*/ 	.byte	0x04, 0x36
        /*005e*/ 	.short	(.L_139 - .L_138)
.L_138:
        /*0060*/ 	.word	0x00000008
.L_139:


//--------------------- .nv.info._Z5writeIdEvPT_m --------------------------
	.section	.nv.info._Z5writeIdEvPT_m,"",@"SHT_CUDA_INFO"
	.sectionflags	@""
	.align	4


	//----- nvinfo : EIATTR_CUDA_API_VERSION
	.align		4
        /*0000*/ 	.byte	0x04, 0x37
        /*0002*/ 	.short	(.L_141 - .L_140)
.L_140:
        /*0004*/ 	.word	0x00000082


	//----- nvinfo : EIATTR_KPARAM_INFO
	.align		4
.L_141:
        /*0008*/ 	.byte	0x04, 0x17
        /*000a*/ 	.short	(.L_143 - .L_142)
.L_142:
        /*000c*/ 	.word	0x00000000
        /*0010*/ 	.short	0x0001
        /*0012*/ 	.short	0x0008
        /*0014*/ 	.byte	0x00, 0xf0, 0x21, 0x00


	//----- nvinfo : EIATTR_KPARAM_INFO
	.align		4
.L_143:
        /*0018*/ 	.byte	0x04, 0x17
        /*001a*/ 	.short	(.L_145 - .L_144)
.L_144:
        /*001c*/ 	.word	0x00000000
        /*0020*/ 	.short	0x0000
        /*0022*/ 	.short	0x0000
        /*0024*/ 	.byte	0x00, 0xf5, 0x21, 0x00


	//----- nvinfo : EIATTR_SPARSE_MMA_MASK
	.align		4
.L_145:
        /*0028*/ 	.byte	0x03, 0x50
        /*002a*/ 	.short	0x0000


	//----- nvinfo : EIATTR_MAXREG_COUNT
	.align		4
        /*002c*/ 	.byte	0x03, 0x1b
        /*002e*/ 	.short	0x00ff


	//----- nvinfo : EIATTR_MERCURY_ISA_VERSION
	.align		4
        /*0030*/ 	.byte	0x03, 0x5f
        /*0032*/ 	.short	0x0101


	//----- nvinfo : EIATTR_VRC_CTA_INIT_COUNT
	.align		4
        /*0034*/ 	.byte	0x02, 0x4a
	.zero		1
	.zero		1


	//----- nvinfo : EIATTR_EXIT_INSTR_OFFSETS
	.align		4
        /*0038*/ 	.byte	0x04, 0x1c
        /*003a*/ 	.short	(.L_147 - .L_146)


	//   ....[0]....
.L_146:
        /*003c*/ 	.word	0x00000080


	//   ....[1]....
        /*0040*/ 	.word	0x00000170


	//----- nvinfo : EIATTR_CRS_STACK_SIZE
	.align		4
.L_147:
        /*0044*/ 	.byte	0x04, 0x1e
        /*0046*/ 	.short	(.L_149 - .L_148)
.L_148:
        /*0048*/ 	.word	0x00000000


	//----- nvinfo : EIATTR_CBANK_PARAM_SIZE
	.align		4
.L_149:
        /*004c*/ 	.byte	0x03, 0x19
        /*004e*/ 	.short	0x0010


	//----- nvinfo : EIATTR_PARAM_CBANK
	.align		4
        /*0050*/ 	.byte	0x04, 0x0a
        /*0052*/ 	.short	(.L_151 - .L_150)
	.align		4
.L_150:
        /*0054*/ 	.word	index@(.nv.constant0._Z5writeIdEvPT_m)
        /*0058*/ 	.short	0x0380
        /*005a*/ 	.short	0x0010


	//----- nvinfo : EIATTR_SW_WAR
	.align		4
.L_151:
        /*005c*/ 	.byte	0x04, 0x36
        /*005e*/ 	.short	(.L_153 - .L_152)
.L_152:
        /*0060*/ 	.word	0x00000008
.L_153:


//--------------------- .nv.info._Z5writeIfEvPT_m --------------------------
	.section	.nv.info._Z5writeIfEvPT_m,"",@"SHT_CUDA_INFO"
	.sectionflags	@""
	.align	4


	//----- nvinfo : EIATTR_CUDA_API_VERSION
	.align		4
        /*0000*/ 	.byte	0x04, 0x37
        /*0002*/ 	.short	(.L_155 - .L_154)
.L_154:
        /*0004*/ 	.word	0x00000082


	//----- nvinfo : EIATTR_KPARAM_INFO
	.align		4
.L_155:
        /*0008*/ 	.byte	0x04, 0x17
        /*000a*/ 	.short	(.L_157 - .L_156)
.L_156:
        /*000c*/ 	.word	0x00000000
        /*0010*/ 	.short	0x0001
        /*0012*/ 	.short	0x0008
        /*0014*/ 	.byte	0x00, 0xf0, 0x21, 0x00


	//----- nvinfo : EIATTR_KPARAM_INFO
	.align		4
.L_157:
        /*0018*/ 	.byte	0x04, 0x17
        /*001a*/ 	.short	(.L_159 - .L_158)
.L_158:
        /*001c*/ 	.word	0x00000000
        /*0020*/ 	.short	0x0000
        /*0022*/ 	.short	0x0000
        /*0024*/ 	.byte	0x00, 0xf5, 0x21, 0x00


	//----- nvinfo : EIATTR_SPARSE_MMA_MASK
	.align		4
.L_159:
        /*0028*/ 	.byte	0x03, 0x50
        /*002a*/ 	.short	0x0000


	//----- nvinfo : EIATTR_MAXREG_COUNT
	.align		4
        /*002c*/ 	.byte	0x03, 0x1b
        /*002e*/ 	.short	0x00ff


	//----- nvinfo : EIATTR_MERCURY_ISA_VERSION
	.align		4
        /*0030*/ 	.byte	0x03, 0x5f
        /*0032*/ 	.short	0x0101


	//----- nvinfo : EIATTR_VRC_CTA_INIT_COUNT
	.align		4
        /*0034*/ 	.byte	0x02, 0x4a
	.zero		1
	.zero		1


	//----- nvinfo : EIATTR_EXIT_INSTR_OFFSETS
	.align		4
        /*0038*/ 	.byte	0x04, 0x1c
        /*003a*/ 	.short	(.L_161 - .L_160)


	//   ....[0]....
.L_160:
        /*003c*/ 	.word	0x00000080


	//   ....[1]....
        /*0040*/ 	.word	0x00000170


	//----- nvinfo : EIATTR_CRS_STACK_SIZE
	.align		4
.L_161:
        /*0044*/ 	.byte	0x04, 0x1e
        /*0046*/ 	.short	(.L_163 - .L_162)
.L_162:
        /*0048*/ 	.word	0x00000000


	//----- nvinfo : EIATTR_CBANK_PARAM_SIZE
	.align		4
.L_163:
        /*004c*/ 	.byte	0x03, 0x19
        /*004e*/ 	.short	0x0010


	//----- nvinfo : EIATTR_PARAM_CBANK
	.align		4
        /*0050*/ 	.byte	0x04, 0x0a
        /*0052*/ 	.short	(.L_165 - .L_164)
	.align		4
.L_164:
        /*0054*/ 	.word	index@(.nv.constant0._Z5writeIfEvPT_m)
        /*0058*/ 	.short	0x0380
        /*005a*/ 	.short	0x0010


	//----- nvinfo : EIATTR_SW_WAR
	.align		4
.L_165:
        /*005c*/ 	.byte	0x04, 0x36
        /*005e*/ 	.short	(.L_167 - .L_166)
.L_166:
        /*0060*/ 	.word	0x00000008
.L_167:


//--------------------- .nv.callgraph             --------------------------
	.section	.nv.callgraph,"",@"SHT_CUDA_CALLGRAPH"
	.align	4
	.sectionentsize	8
	.align		4
        /*0000*/ 	.word	0x00000000
	.align		4
        /*0004*/ 	.word	0xffffffff
	.align		4
        /*0008*/ 	.word	0x00000000
	.align		4
        /*000c*/ 	.word	0xfffffffe
	.align		4
        /*0010*/ 	.word	0x00000000
	.align		4
        /*0014*/ 	.word	0xfffffffd
	.align		4
        /*0018*/ 	.word	0x00000000
	.align		4
        /*001c*/ 	.word	0xfffffffc


//--------------------- .text._Z10read_writeI7double4EvPKT_PS1_m --------------------------
	.section	.text._Z10read_writeI7double4EvPKT_PS1_m,"ax",@progbits
	.align	128
        .global         _Z10read_writeI7double4EvPKT_PS1_m
        .type           _Z10read_writeI7double4EvPKT_PS1_m,@function
        .size           _Z10read_writeI7double4EvPKT_PS1_m,(.L_x_16 - _Z10read_writeI7double4EvPKT_PS1_m)
        .other          _Z10read_writeI7double4EvPKT_PS1_m,@"STO_CUDA_ENTRY STV_DEFAULT"
_Z10read_writeI7double4EvPKT_PS1_m:
.text._Z10read_writeI7double4EvPKT_PS1_m:
[----:B------:R-:W-:Y:S01]  /*0000*/  LDC R1, c[0x0][0x37c] ;  /* 0x0000df00ff017b82 */ /* 0x000fe20000000800 */
[----:B------:R-:W0:Y:S01]  /*0010*/  S2R R0, SR_CTAID.X ;  /* 0x0000000000007919 */ /* 0x000e220000002500 */
[----:B------:R-:W0:Y:S01]  /*0020*/  LDCU UR4, c[0x0][0x360] ;  /* 0x00006c00ff0477ac */ /* 0x000e220008000800 */
[----:B------:R-:W0:Y:S01]  /*0030*/  S2R R3, SR_TID.X ;  /* 0x0000000000037919 */ /* 0x000e220000002100 */
[----:B------:R-:W1:Y:S01]  /*0040*/  LDCU.64 UR8, c[0x0][0x390] ;  /* 0x00007200ff0877ac */ /* 0x000e620008000a00 */
[----:B0-----:R-:W-:-:S05]  /*0050*/  IMAD R0, R0, UR4, R3 ;  /* 0x0000000400007c24 */ /* 0x001fca000f8e0203 */
[----:B-1----:R-:W-:-:S04]  /*0060*/  ISETP.GE.U32.AND P0, PT, R0, UR8, PT ;  /* 0x0000000800007c0c */ /* 0x002fc8000bf06070 */
[----:B------:R-:W-:-:S13]  /*0070*/  ISETP.GE.U32.AND.EX P0, PT, RZ, UR9, PT, P0 ;  /* 0x00000009ff007c0c */ /* 0x000fda000bf06100 */
[----:B------:R-:W-:Y:S05]  /*0080*/  @P0 EXIT ;  /* 0x000000000000094d */ /* 0x000fea0003800000 */
[----:B------:R-:W0:Y:S01]  /*0090*/  LDCU UR5, c[0x0][0x370] ;  /* 0x00006e00ff0577ac */ /* 0x000e220008000800 */
[----:B------:R-:W-:Y:S02]  /*00a0*/  IMAD.MOV.U32 R14, RZ, RZ, R0 ;  /* 0x000000ffff0e7224 */ /* 0x000fe400078e0000 */
[----:B------:R-:W-:Y:S01]  /*00b0*/  IMAD.MOV.U32 R15, RZ, RZ, RZ ;  /* 0x000000ffff0f7224 */ /* 0x000fe200078e00ff */
[----:B------:R-:W1:Y:S01]  /*00c0*/  LDCU.64 UR6, c[0x0][0x358] ;  /* 0x00006b00ff0677ac */ /* 0x000e620008000a00 */
[----:B------:R-:W2:Y:S01]  /*00d0*/  LDCU.128 UR12, c[0x0][0x380] ;  /* 0x00007000ff0c77ac */ /* 0x000ea20008000c00 */
[----:B0-----:R-:W-:-:S12]  /*00e0*/  UIMAD UR4, UR4, UR5, URZ ;  /* 0x00000005040472a4 */ /* 0x001fd8000f8e02ff */
.L_x_0:
[C---:B0-----:R-:W-:Y:S01]  /*00f0*/  IMAD.SHL.U32 R2, R14.reuse, 0x20, RZ ;  /* 0x000000200e027824 */ /* 0x041fe200078e00ff */
[----:B------:R-:W-:-:S04]  /*0100*/  SHF.L.U64.HI R3, R14, 0x5, R15 ;  /* 0x000000050e037819 */ /* 0x000fc8000001020f */
[----:B--2---:R-:W-:-:S04]  /*0110*/  IADD3 R12, P0, PT, R2, UR12, RZ ;  /* 0x0000000c020c7c10 */ /* 0x004fc8000ff1e0ff */
[----:B------:R-:W-:-:S05]  /*0120*/  IADD3.X R13, PT, PT, R3, UR13, RZ, P0, !PT ;  /* 0x0000000d030d7c10 */ /* 0x000fca00087fe4ff */
[----:B-1----:R-:W2:Y:S04]  /*0130*/  LDG.E.128.CONSTANT R4, desc[UR6][R12.64] ;  /* 0x000000060c047981 */ /* 0x002ea8000c1e9d00 */
[----:B------:R-:W3:Y:S01]  /*0140*/  LDG.E.128.CONSTANT R8, desc[UR6][R12.64+0x10] ;  /* 0x000010060c087981 */ /* 0x000ee2000c1e9d00 */
[----:B------:R-:W-:Y:S01]  /*0150*/  IADD3 R2, P0, PT, R2, UR14, RZ ;  /* 0x0000000e02027c10 */ /* 0x000fe2000ff1e0ff */
[----:B------:R-:W-:-:S03]  /*0160*/  VIADD R14, R0, UR4 ;  /* 0x00000004000e7c36 */ /* 0x000fc60008000000 */
[----:B------:R-:W-:Y:S01]  /*0170*/  IADD3.X R3, PT, PT, R3, UR15, RZ, P0, !PT ;  /* 0x0000000f03037c10 */ /* 0x000fe200087fe4ff */
[----:B------:R-:W-:Y:S01]  /*0180*/  IMAD.MOV.U32 R0, RZ, RZ, R14 ;  /* 0x000000ffff007224 */ /* 0x000fe200078e000e */
[----:B------:R-:W-:-:S04]  /*0190*/  ISETP.GE.U32.AND P0, PT, R14, UR8, PT ;  /* 0x000000080e007c0c */ /* 0x000fc8000bf06070 */
[----:B------:R-:W-:Y:S01]  /*01a0*/  ISETP.GE.U32.AND.EX P0, PT, RZ, UR9, PT, P0 ;  /* 0x00000009ff007c0c */ /* 0x000fe2000bf06100 */
[----:B--2---:R0:W-:Y:S04]  /*01b0*/  STG.E.128 desc[UR6][R2.64], R4 ;  /* 0x0000000402007986 */ /* 0x0041e8000c101d06 */
[----:B---3--:R0:W-:Y:S08]  /*01c0*/  STG.E.128 desc[UR6][R2.64+0x10], R8 ;  /* 0x0000100802007986 */ /* 0x0081f0000c101d06 */
[----:B------:R-:W-:Y:S05]  /*01d0*/  @!P0 BRA `(.L_x_0) ;  /* 0xfffffffc00c48947 */ /* 0x000fea000383ffff */
[----:B------:R-:W-:Y:S05]  /*01e0*/  EXIT ;  /* 0x000000000000794d */ /* 0x000fea0003800000 */
.L_x_1:
[----:B------:R-:W-:-:S00]  /*01f0*/  BRA `(.L_x_1) ;  /* 0xfffffffc00fc7947 */ /* 0x000fc0000383ffff */
[----:B------:R-:W-:-:S00]  /*0200*/  NOP ;  /* 0x0000000000007918 */ /* 0x000fc00000000000 */
[----:B------:R-:W-:-:S00]  /*0210*/  NOP ;  /* 0x0000000000007918 */ /* 0x000fc00000000000 */
[----:B------:R-:W-:-:S00]  /*0220*/  NOP ;  /* 0x0000000000007918 */ /* 0x000fc00000000000 */
[----:B------:R-:W-:-:S00]  /*0230*/  NOP ;  /* 0x0000000000007918 */ /* 0x000fc00000000000 */
[----:B------:R-:W-:-:S00]  /*0240*/  NOP ;  /* 0x0000000000007918 */ /* 0x000fc00000000000 */
[----:B------:R-:W-:-:S00]  /*0250*/  NOP ;  /* 0x0000000000007918 */ /* 0x000fc00000000000 */
[----:B------:R-:W-:-:S00]  /*0260*/  NOP ;  /* 0x0000000000007918 */ /* 0x000fc00000000000 */
[----:B------:R-:W-:-:S00]  /*0270*/  NOP ;  /* 0x0000000000007918 */ /* 0x000fc00000000000 */
.L_x_16:


//--------------------- .text._Z10read_writeI7double2EvPKT_PS1_m --------------------------
	.section	.text._Z10read_writeI7double2EvPKT_PS1_m,"ax",@progbits
	.align	128
        .global         _Z10read_writeI7double2EvPKT_PS1_m
        .type           _Z10read_writeI7double2EvPKT_PS1_m,@function
        .size           _Z10read_writeI7double2EvPKT_PS1_m,(.L_x_17 - _Z10read_writeI7double2EvPKT_PS1_m)
        .other          _Z10read_writeI7double2EvPKT_PS1_m,@"STO_CUDA_ENTRY STV_DEFAULT"
_Z10read_writeI7double2EvPKT_PS1_m:
.text._Z10read_writeI7double2EvPKT_PS1_m:
        /* <DEDUP_REMOVED lines=15> */
.L_x_2:
[C---:B0-----:R-:W-:Y:S01]  /*00f0*/  IMAD.SHL.U32 R2, R8.reuse, 0x10, RZ ;  /* 0x0000001008027824 */ /* 0x041fe200078e00ff */
[----:B------:R-:W-:-:S04]  /*0100*/  SHF.L.U64.HI R3, R8, 0x4, R9 ;  /* 0x0000000408037819 */ /* 0x000fc80000010209 */
[----:B--2---:R-:W-:-:S04]  /*0110*/  IADD3 R4, P0, PT, R2, UR12, RZ ;  /* 0x0000000c02047c10 */ /* 0x004fc8000ff1e0ff */
[----:B------:R-:W-:-:S06]  /*0120*/  IADD3.X R5, PT, PT, R3, UR13, RZ, P0, !PT ;  /* 0x0000000d03057c10 */ /* 0x000fcc00087fe4ff */
[----:B-1----:R-:W2:Y:S01]  /*0130*/  LDG.E.128.CONSTANT R4, desc[UR6][R4.64] ;  /* 0x0000000604047981 */ /* 0x002ea2000c1e9d00 */
[----:B------:R-:W-:Y:S01]  /*0140*/  IADD3 R2, P0, PT, R2, UR14, RZ ;  /* 0x0000000e02027c10 */ /* 0x000fe2000ff1e0ff */
[----:B------:R-:W-:-:S03]  /*0150*/  VIADD R8, R0, UR4 ;  /* 0x0000000400087c36 */ /* 0x000fc60008000000 */
[----:B------:R-:W-:Y:S01]  /*0160*/  IADD3.X R3, PT, PT, R3, UR15, RZ, P0, !PT ;  /* 0x0000000f03037c10 */ /* 0x000fe200087fe4ff */
[----:B------:R-:W-:Y:S01]  /*0170*/  IMAD.MOV.U32 R0, RZ, RZ, R8 ;  /* 0x000000ffff007224 */ /* 0x000fe200078e0008 */
[----:B------:R-:W-:-:S04]  /*0180*/  ISETP.GE.U32.AND P0, PT, R8, UR8, PT ;  /* 0x0000000808007c0c */ /* 0x000fc8000bf06070 */
[----:B------:R-:W-:Y:S01]  /*0190*/  ISETP.GE.U32.AND.EX P0, PT, RZ, UR9, PT, P0 ;  /* 0x00000009ff007c0c */ /* 0x000fe2000bf06100 */
[----:B--2---:R0:W-:-:S12]  /*01a0*/  STG.E.128 desc[UR6][R2.64], R4 ;  /* 0x0000000402007986 */ /* 0x0041d8000c101d06 */
[----:B------:R-:W-:Y:S05]  /*01b0*/  @!P0 BRA `(.L_x_2) ;  /* 0xfffffffc00cc8947 */ /* 0x000fea000383ffff */
[----:B------:R-:W-:Y:S05]  /*01c0*/  EXIT ;  /* 0x000000000000794d */ /* 0x000fea0003800000 */
.L_x_3:
        /* <DEDUP_REMOVED lines=11> */
.L_x_17:


//--------------------- .text._Z10read_writeIdEvPKT_PS0_m --------------------------
	.section	.text._Z10read_writeIdEvPKT_PS0_m,"ax",@progbits
	.align	128
        .global         _Z10read_writeIdEvPKT_PS0_m
        .type           _Z10read_writeIdEvPKT_PS0_m,@function
        .size           _Z10read_writeIdEvPKT_PS0_m,(.L_x_18 - _Z10read_writeIdEvPKT_PS0_m)
        .other          _Z10read_writeIdEvPKT_PS0_m,@"STO_CUDA_ENTRY STV_DEFAULT"
_Z10read_writeIdEvPKT_PS0_m:
.text._Z10read_writeIdEvPKT_PS0_m:
        /* <DEDUP_REMOVED lines=15> */
.L_x_4:
[C---:B0-----:R-:W-:Y:S01]  /*00f0*/  IMAD.SHL.U32 R4, R6.reuse, 0x8, RZ ;  /* 0x0000000806047824 */ /* 0x041fe200078e00ff */
[----:B------:R-:W-:-:S04]  /*0100*/  SHF.L.U64.HI R5, R6, 0x3, R7 ;  /* 0x0000000306057819 */ /* 0x000fc80000010207 */
[----:B--2---:R-:W-:-:S04]  /*0110*/  IADD3 R2, P0, PT, R4, UR12, RZ ;  /* 0x0000000c04027c10 */ /* 0x004fc8000ff1e0ff */
[----:B------:R-:W-:-:S06]  /*0120*/  IADD3.X R3, PT, PT, R5, UR13, RZ, P0, !PT ;  /* 0x0000000d05037c10 */ /* 0x000fcc00087fe4ff */
[----:B-1----:R-:W2:Y:S01]  /*0130*/  LDG.E.64.CONSTANT R2, desc[UR6][R2.64] ;  /* 0x0000000602027981 */ /* 0x002ea2000c1e9b00 */
[----:B------:R-:W-:Y:S01]  /*0140*/  IADD3 R4, P0, PT, R4, UR14, RZ ;  /* 0x0000000e04047c10 */ /* 0x000fe2000ff1e0ff */
[----:B------:R-:W-:-:S03]  /*0150*/  VIADD R6, R0, UR4 ;  /* 0x0000000400067c36 */ /* 0x000fc60008000000 */
[----:B------:R-:W-:Y:S01]  /*0160*/  IADD3.X R5, PT, PT, R5, UR15, RZ, P0, !PT ;  /* 0x0000000f05057c10 */ /* 0x000fe200087fe4ff */
[----:B------:R-:W-:Y:S01]  /*0170*/  IMAD.MOV.U32 R0, RZ, RZ, R6 ;  /* 0x000000ffff007224 */ /* 0x000fe200078e0006 */
[----:B------:R-:W-:-:S04]  /*0180*/  ISETP.GE.U32.AND P0, PT, R6, UR8, PT ;  /* 0x0000000806007c0c */ /* 0x000fc8000bf06070 */
[----:B------:R-:W-:Y:S01]  /*0190*/  ISETP.GE.U32.AND.EX P0, PT, RZ, UR9, PT, P0 ;  /* 0x00000009ff007c0c */ /* 0x000fe2000bf06100 */
[----:B--2---:R0:W-:-:S12]  /*01a0*/  STG.E.64 desc[UR6][R4.64], R2 ;  /* 0x0000000204007986 */ /* 0x0041d8000c101b06 */
[----:B------:R-:W-:Y:S05]  /*01b0*/  @!P0 BRA `(.L_x_4) ;  /* 0xfffffffc00cc8947 */ /* 0x000fea000383ffff */
[----:B------:R-:W-:Y:S05]  /*01c0*/  EXIT ;  /* 0x000000000000794d */ /* 0x000fea0003800000 */
.L_x_5:
        /* <DEDUP_REMOVED lines=11> */
.L_x_18:


//--------------------- .text._Z10read_writeIfEvPKT_PS0_m --------------------------
	.section	.text._Z10read_writeIfEvPKT_PS0_m,"ax",@progbits
	.align	128
        .global         _Z10read_writeIfEvPKT_PS0_m
        .type           _Z10read_writeIfEvPKT_PS0_m,@function
        .size           _Z10read_writeIfEvPKT_PS0_m,(.L_x_19 - _Z10read_writeIfEvPKT_PS0_m)
        .other          _Z10read_writeIfEvPKT_PS0_m,@"STO_CUDA_ENTRY STV_DEFAULT"
_Z10read_writeIfEvPKT_PS0_m:
.text._Z10read_writeIfEvPKT_PS0_m:
        /* <DEDUP_REMOVED lines=15> */
.L_x_6:
[C---:B0-----:R-:W-:Y:S01]  /*00f0*/  IMAD.SHL.U32 R4, R6.reuse, 0x4, RZ ;  /* 0x0000000406047824 */ /* 0x041fe200078e00ff */
[----:B------:R-:W-:-:S04]  /*0100*/  SHF.L.U64.HI R5, R6, 0x2, R7 ;  /* 0x0000000206057819 */ /* 0x000fc80000010207 */
[----:B--2---:R-:W-:-:S04]  /*0110*/  IADD3 R2, P0, PT, R4, UR12, RZ ;  /* 0x0000000c04027c10 */ /* 0x004fc8000ff1e0ff */
[----:B------:R-:W-:-:S06]  /*0120*/  IADD3.X R3, PT, PT, R5, UR13, RZ, P0, !PT ;  /* 0x0000000d05037c10 */ /* 0x000fcc00087fe4ff */
[----:B-1----:R-:W2:Y:S01]  /*0130*/  LDG.E.CONSTANT R3, desc[UR6][R2.64] ;  /* 0x0000000602037981 */ /* 0x002ea2000c1e9900 */
[----:B------:R-:W-:Y:S01]  /*0140*/  IADD3 R4, P0, PT, R4, UR14, RZ ;  /* 0x0000000e04047c10 */ /* 0x000fe2000ff1e0ff */
[----:B------:R-:W-:-:S03]  /*0150*/  VIADD R6, R0, UR4 ;  /* 0x0000000400067c36 */ /* 0x000fc60008000000 */
[----:B------:R-:W-:Y:S01]  /*0160*/  IADD3.X R5, PT, PT, R5, UR15, RZ, P0, !PT ;  /* 0x0000000f05057c10 */ /* 0x000fe200087fe4ff */
[----:B------:R-:W-:Y:S01]  /*0170*/  IMAD.MOV.U32 R0, RZ, RZ, R6 ;  /* 0x000000ffff007224 */ /* 0x000fe200078e0006 */
[----:B------:R-:W-:-:S04]  /*0180*/  ISETP.GE.U32.AND P0, PT, R6, UR8, PT ;  /* 0x0000000806007c0c */ /* 0x000fc8000bf06070 */
[----:B------:R-:W-:Y:S01]  /*0190*/  ISETP.GE.U32.AND.EX P0, PT, RZ, UR9, PT, P0 ;  /* 0x00000009ff007c0c */ /* 0x000fe2000bf06100 */
[----:B--2---:R0:W-:-:S12]  /*01a0*/  STG.E desc[UR6][R4.64], R3 ;  /* 0x0000000304007986 */ /* 0x0041d8000c101906 */
[----:B------:R-:W-:Y:S05]  /*01b0*/  @!P0 BRA `(.L_x_6) ;  /* 0xfffffffc00cc8947 */ /* 0x000fea000383ffff */
[----:B------:R-:W-:Y:S05]  /*01c0*/  EXIT ;  /* 0x000000000000794d */ /* 0x000fea0003800000 */
.L_x_7:
        /* <DEDUP_REMOVED lines=11> */
.L_x_19:


//--------------------- .text._Z5writeI7double4EvPT_m --------------------------
	.section	.text._Z5writeI7double4EvPT_m,"ax",@progbits
	.align	128
        .global         _Z5writeI7double4EvPT_m
        .type           _Z5writeI7double4EvPT_m,@function
        .size           _Z5writeI7double4EvPT_m,(.L_x_20 - _Z5writeI7double4EvPT_m)
        .other          _Z5writeI7double4EvPT_m,@"STO_CUDA_ENTRY STV_DEFAULT"
_Z5writeI7double4EvPT_m:
.text._Z5writeI7double4EvPT_m:
        /* <DEDUP_REMOVED lines=13> */
[----:B------:R-:W2:Y:S01]  /*00d0*/  LDCU.64 UR10, c[0x0][0x380] ;  /* 0x00007000ff0a77ac */ /* 0x000ea20008000a00 */
[----:B0-----:R-:W-:-:S12]  /*00e0*/  UIMAD UR4, UR4, UR5, URZ ;  /* 0x00000005040472a4 */ /* 0x001fd8000f8e02ff */
.L_x_8:
[----:B--2---:R-:W-:-:S04]  /*00f0*/  LEA R2, P0, R4, UR10, 0x5 ;  /* 0x0000000a04027c11 */ /* 0x004fc8000f8028ff */
[----:B------:R-:W-:Y:S01]  /*0100*/  LEA.HI.X R3, R4, UR11, R5, 0x5, P0 ;  /* 0x0000000b04037c11 */ /* 0x000fe200080f2c05 */
[----:B------:R-:W-:-:S04]  /*0110*/  VIADD R4, R0, UR4 ;  /* 0x0000000400047c36 */ /* 0x000fc80008000000 */
[----:B-1----:R0:W-:Y:S01]  /*0120*/  STG.E.128 desc[UR6][R2.64], RZ ;  /* 0x000000ff02007986 */ /* 0x0021e2000c101d06 */
[----:B------:R-:W-:Y:S01]  /*0130*/  ISETP.GE.U32.AND P0, PT, R4, UR8, PT ;  /* 0x0000000804007c0c */ /* 0x000fe2000bf06070 */
[----:B------:R-:W-:Y:S02]  /*0140*/  IMAD.MOV.U32 R0, RZ, RZ, R4 ;  /* 0x000000ffff007224 */ /* 0x000fe400078e0004 */
[----:B------:R0:W-:Y:S01]  /*0150*/  STG.E.128 desc[UR6][R2.64+0x10], RZ ;  /* 0x000010ff02007986 */ /* 0x0001e2000c101d06 */
[----:B------:R-:W-:-:S13]  /*0160*/  ISETP.GE.U32.AND.EX P0, PT, RZ, UR9, PT, P0 ;  /* 0x00000009ff007c0c */ /* 0x000fda000bf06100 */
[----:B0-----:R-:W-:Y:S05]  /*0170*/  @!P0 BRA `(.L_x_8) ;  /* 0xfffffffc00dc8947 */ /* 0x001fea000383ffff */
[----:B------:R-:W-:Y:S05]  /*0180*/  EXIT ;  /* 0x000000000000794d */ /* 0x000fea0003800000 */
.L_x_9:
        /* <DEDUP_REMOVED lines=15> */
.L_x_20:


//--------------------- .text._Z5writeI7double2EvPT_m --------------------------
	.section	.text._Z5writeI7double2EvPT_m,"ax",@progbits
	.align	128
        .global         _Z5writeI7double2EvPT_m
        .type           _Z5writeI7double2EvPT_m,@function
        .size           _Z5writeI7double2EvPT_m,(.L_x_21 - _Z5writeI7double2EvPT_m)
        .other          _Z5writeI7double2EvPT_m,@"STO_CUDA_ENTRY STV_DEFAULT"
_Z5writeI7double2EvPT_m:
.text._Z5writeI7double2EvPT_m:
        /* <DEDUP_REMOVED lines=15> */
.L_x_10:
[----:B--2---:R-:W-:-:S04]  /*00f0*/  LEA R2, P0, R4, UR10, 0x4 ;  /* 0x0000000a04027c11 */ /* 0x004fc8000f8020ff */
[----:B------:R-:W-:Y:S01]  /*0100*/  LEA.HI.X R3, R4, UR11, R5, 0x4, P0 ;  /* 0x0000000b04037c11 */ /* 0x000fe200080f2405 */
[----:B------:R-:W-:-:S04]  /*0110*/  VIADD R4, R0, UR4 ;  /* 0x0000000400047c36 */ /* 0x000fc80008000000 */
[----:B-1----:R0:W-:Y:S01]  /*0120*/  STG.E.128 desc[UR6][R2.64], RZ ;  /* 0x000000ff02007986 */ /* 0x0021e2000c101d06 */
[----:B------:R-:W-:Y:S01]  /*0130*/  ISETP.GE.U32.AND P0, PT, R4, UR8, PT ;  /* 0x0000000804007c0c */ /* 0x000fe2000bf06070 */
[----:B------:R-:W-:-:S03]  /*0140*/  IMAD.MOV.U32 R0, RZ, RZ, R4 ;  /* 0x000000ffff007224 */ /* 0x000fc600078e0004 */
[----:B------:R-:W-:-:S13]  /*0150*/  ISETP.GE.U32.AND.EX P0, PT, RZ, UR9, PT, P0 ;  /* 0x00000009ff007c0c */ /* 0x000fda000bf06100 */
[----:B0-----:R-:W-:Y:S05]  /*0160*/  @!P0 BRA `(.L_x_10) ;  /* 0xfffffffc00e08947 */ /* 0x001fea000383ffff */
[----:B------:R-:W-:Y:S05]  /*0170*/  EXIT ;  /* 0x000000000000794d */ /* 0x000fea0003800000 */
.L_x_11:
        /* <DEDUP_REMOVED lines=16> */
.L_x_21:


//--------------------- .text._Z5writeIdEvPT_m    --------------------------
	.section	.text._Z5writeIdEvPT_m,"ax",@progbits
	.align	128
        .global         _Z5writeIdEvPT_m
        .type           _Z5writeIdEvPT_m,@function
        .size           _Z5writeIdEvPT_m,(.L_x_22 - _Z5writeIdEvPT_m)
        .other          _Z5writeIdEvPT_m,@"STO_CUDA_ENTRY STV_DEFAULT"
_Z5writeIdEvPT_m:
.text._Z5writeIdEvPT_m:
        /* <DEDUP_REMOVED lines=15> */
.L_x_12:
[----:B--2---:R-:W-:-:S04]  /*00f0*/  LEA R2, P0, R4, UR10, 0x3 ;  /* 0x0000000a04027c11 */ /* 0x004fc8000f8018ff */
[----:B------:R-:W-:Y:S01]  /*0100*/  LEA.HI.X R3, R4, UR11, R5, 0x3, P0 ;  /* 0x0000000b04037c11 */ /* 0x000fe200080f1c05 */
[----:B------:R-:W-:-:S04]  /*0110*/  VIADD R4, R0, UR4 ;  /* 0x0000000400047c36 */ /* 0x000fc80008000000 */
[----:B-1----:R0:W-:Y:S01]  /*0120*/  STG.E.64 desc[UR6][R2.64], RZ ;  /* 0x000000ff02007986 */ /* 0x0021e2000c101b06 */
[----:B------:R-:W-:Y:S01]  /*0130*/  ISETP.GE.U32.AND P0, PT, R4, UR8, PT ;  /* 0x0000000804007c0c */ /* 0x000fe2000bf06070 */
[----:B------:R-:W-:-:S03]  /*0140*/  IMAD.MOV.U32 R0, RZ, RZ, R4 ;  /* 0x000000ffff007224 */ /* 0x000fc600078e0004 */
[----:B------:R-:W-:-:S13]  /*0150*/  ISETP.GE.U32.AND.EX P0, PT, RZ, UR9, PT, P0 ;  /* 0x00000009ff007c0c */ /* 0x000fda000bf06100 */
[----:B0-----:R-:W-:Y:S05]  /*0160*/  @!P0 BRA `(.L_x_12) ;  /* 0xfffffffc00e08947 */ /* 0x001fea000383ffff */
[----:B------:R-:W-:Y:S05]  /*0170*/  EXIT ;  /* 0x000000000000794d */ /* 0x000fea0003800000 */
.L_x_13:
        /* <DEDUP_REMOVED lines=16> */
.L_x_22:


//--------------------- .text._Z5writeIfEvPT_m    --------------------------
	.section	.text._Z5writeIfEvPT_m,"ax",@progbits
	.align	128
        .global         _Z5writeIfEvPT_m
        .type           _Z5writeIfEvPT_m,@function
        .size           _Z5writeIfEvPT_m,(.L_x_23 - _Z5writeIfEvPT_m)
        .other          _Z5writeIfEvPT_m,@"STO_CUDA_ENTRY STV_DEFAULT"
_Z5writeIfEvPT_m:
.text._Z5writeIfEvPT_m:
        /* <DEDUP_REMOVED lines=15> */
.L_x_14:
[----:B--2---:R-:W-:-:S04]  /*00f0*/  LEA R2, P0, R4, UR10, 0x2 ;  /* 0x0000000a04027c11 */ /* 0x004fc8000f8010ff */
[----:B------:R-:W-:Y:S01]  /*0100*/  LEA.HI.X R3, R4, UR11, R5, 0x2, P0 ;  /* 0x0000000b04037c11 */ /* 0x000fe200080f1405 */
[----:B------:R-:W-:-:S04]  /*0110*/  VIADD R4, R0, UR4 ;  /* 0x0000000400047c36 */ /* 0x000fc80008000000 */
[----:B-1----:R0:W-:Y:S01]  /*0120*/  STG.E desc[UR6][R2.64], RZ ;  /* 0x000000ff02007986 */ /* 0x0021e2000c101906 */
[----:B------:R-:W-:Y:S01]  /*0130*/  ISETP.GE.U32.AND P0, PT, R4, UR8, PT ;  /* 0x0000000804007c0c */ /* 0x000fe2000bf06070 */
[----:B------:R-:W-:-:S03]  /*0140*/  IMAD.MOV.U32 R0, RZ, RZ, R4 ;  /* 0x000000ffff007224 */ /* 0x000fc600078e0004 */
[----:B------:R-:W-:-:S13]  /*0150*/  ISETP.GE.U32.AND.EX P0, PT, RZ, UR9, PT, P0 ;  /* 0x00000009ff007c0c */ /* 0x000fda000bf06100 */
[----:B0-----:R-:W-:Y:S05]  /*0160*/  @!P0 BRA `(.L_x_14) ;  /* 0xfffffffc00e08947 */ /* 0x001fea000383ffff */
[----:B------:R-:W-:Y:S05]  /*0170*/  EXIT ;  /* 0x000000000000794d */ /* 0x000fea0003800000 */
.L_x_15:
        /* <DEDUP_REMOVED lines=16> */
.L_x_23:


//--------------------- .nv.shared.reserved.0     --------------------------
	.section	.nv.shared.reserved.0,"aw",@nobits
	.weak		__nv_reservedSMEM_offset_0_alias
	.size		__nv_reservedSMEM_offset_0_alias, 0, 64
	.other		__nv_reservedSMEM_offset_0_alias,@"STO_CUDA_RESERVED_SHARED STV_DEFAULT"
__nv_reservedSMEM_offset_0_alias:
	.zero		0
	.zero		64


//--------------------- .nv.constant0._Z10read_writeI7double4EvPKT_PS1_m --------------------------
	.section	.nv.constant0._Z10read_writeI7double4EvPKT_PS1_m,"a",@progbits
	.sectionflags	@""
	.align	4
.nv.constant0._Z10read_writeI7double4EvPKT_PS1_m:
	.zero		920


//--------------------- .nv.constant0._Z10read_writeI7double2EvPKT_PS1_m --------------------------
	.section	.nv.constant0._Z10read_writeI7double2EvPKT_PS1_m,"a",@progbits
	.sectionflags	@""
	.align	4
.nv.constant0._Z10read_writeI7double2EvPKT_PS1_m:
	.zero		920


//--------------------- .nv.constant0._Z10read_writeIdEvPKT_PS0_m --------------------------
	.section	.nv.constant0._Z10read_writeIdEvPKT_PS0_m,"a",@progbits
	.sectionflags	@""
	.align	4
.nv.constant0._Z10read_writeIdEvPKT_PS0_m:
	.zero		920


//--------------------- .nv.constant0._Z10read_writeIfEvPKT_PS0_m --------------------------
	.section	.nv.constant0._Z10read_writeIfEvPKT_PS0_m,"a",@progbits
	.sectionflags	@""
	.align	4
.nv.constant0._Z10read_writeIfEvPKT_PS0_m:
	.zero		920


//--------------------- .nv.constant0._Z5writeI7double4EvPT_m --------------------------
	.section	.nv.constant0._Z5writeI7double4EvPT_m,"a",@progbits
	.sectionflags	@""
	.align	4
.nv.constant0._Z5writeI7double4EvPT_m:
	.zero		912


//--------------------- .nv.constant0._Z5writeI7double2EvPT_m --------------------------
	.section	.nv.constant0._Z5writeI7double2EvPT_m,"a",@progbits
	.sectionflags	@""
	.align	4
.nv.constant0._Z5writeI7double2EvPT_m:
	.zero		912


//--------------------- .nv.constant0._Z5writeIdEvPT_m --------------------------
	.section	.nv.constant0._Z5writeIdEvPT_m,"a",@progbits
	.sectionflags	@""
	.align	4
.nv.constant0._Z5writeIdEvPT_m:
	.zero		912


//--------------------- .nv.constant0._Z5writeIfEvPT_m --------------------------
	.section	.nv.constant0._Z5writeIfEvPT_m,"a",@progbits
	.sectionflags	@""
	.align	4
.nv.constant0._Z5writeIfEvPT_m:
	.zero		912


//--------------------- SYMBOLS --------------------------

	.type		.nv.reservedSmem.offset0,@object
	.size		.nv.reservedSmem.offset0,0x4
